	.headerflags	@"EF_CUDA_TEXMODE_UNIFIED EF_CUDA_64BIT_ADDRESS EF_CUDA_ACCELERATORS EF_CUDA_SM90 EF_CUDA_VIRTUAL_SM(EF_CUDA_SM90)"
	.elftype	@"ET_EXEC"


//--------------------- .nv.info                  --------------------------
	.section	.nv.info,"",@"SHT_CUDA_INFO"
	.align	4


	//----- nvinfo : EIATTR_REGCOUNT
	.align		4
        /*0000*/ 	.byte	0x04, 0x2f
        /*0002*/ 	.short	(.L_3 - .L_2)
	.align		4
.L_2:
        /*0004*/ 	.word	index@(triton_poi_fused__native_batch_norm_legit_no_training_convolution_39)
        /*0008*/ 	.word	0x00000020


	//----- nvinfo : EIATTR_MIN_STACK_SIZE
	.align		4
.L_3:
        /*000c*/ 	.byte	0x04, 0x12
        /*000e*/ 	.short	(.L_5 - .L_4)
	.align		4
.L_4:
        /*0010*/ 	.word	index@(triton_poi_fused__native_batch_norm_legit_no_training_convolution_39)
        /*0014*/ 	.word	0x00000000


	//----- nvinfo : EIATTR_FRAME_SIZE
	.align		4
.L_5:
        /*0018*/ 	.byte	0x04, 0x11
        /*001a*/ 	.short	(.L_7 - .L_6)
	.align		4
.L_6:
        /*001c*/ 	.word	index@(triton_poi_fused__native_batch_norm_legit_no_training_convolution_39)
        /*0020*/ 	.word	0x00000000


	//----- nvinfo : EIATTR_MIN_STACK_SIZE
	.align		4
.L_7:
        /*0024*/ 	.byte	0x04, 0x12
        /*0026*/ 	.short	(.L_9 - .L_8)
	.align		4
.L_8:
        /*0028*/ 	.word	index@(triton_poi_fused__native_batch_norm_legit_no_training_convolution_39)
        /*002c*/ 	.word	0x00000000
.L_9:


//--------------------- .nv.info.triton_poi_fused__native_batch_norm_legit_no_training_convolution_39 --------------------------
	.section	.nv.info.triton_poi_fused__native_batch_norm_legit_no_training_convolution_39,"",@"SHT_CUDA_INFO"
	.sectionflags	@""
	.align	4


	//----- nvinfo : EIATTR_CUDA_API_VERSION
	.align		4
        /*0000*/ 	.byte	0x04, 0x37
        /*0002*/ 	.short	(.L_11 - .L_10)
.L_10:
        /*0004*/ 	.word	0x0000007c


	//----- nvinfo : EIATTR_KPARAM_INFO
	.align		4
.L_11:
        /*0008*/ 	.byte	0x04, 0x17
        /*000a*/ 	.short	(.L_13 - .L_12)
.L_12:
        /*000c*/ 	.word	0x00000000
        /*0010*/ 	.short	0x0007
        /*0012*/ 	.short	0x0038
        /*0014*/ 	.byte	0x00, 0xf0, 0x11, 0x00


	//----- nvinfo : EIATTR_KPARAM_INFO
	.align		4
.L_13:
        /*0018*/ 	.byte	0x04, 0x17
        /*001a*/ 	.short	(.L_15 - .L_14)
.L_14:
        /*001c*/ 	.word	0x00000000
        /*0020*/ 	.short	0x0006
        /*0022*/ 	.short	0x0030
        /*0024*/ 	.byte	0x00, 0xf4, 0x21, 0x00


	//----- nvinfo : EIATTR_KPARAM_INFO
	.align		4
.L_15:
        /*0028*/ 	.byte	0x04, 0x17
        /*002a*/ 	.short	(.L_17 - .L_16)
.L_16:
        /*002c*/ 	.word	0x00000000
        /*0030*/ 	.short	0x0005
        /*0032*/ 	.short	0x0028
        /*0034*/ 	.byte	0x00, 0xf4, 0x21, 0x00


	//----- nvinfo : EIATTR_KPARAM_INFO
	.align		4
.L_17:
        /*0038*/ 	.byte	0x04, 0x17
        /*003a*/ 	.short	(.L_19 - .L_18)
.L_18:
        /*003c*/ 	.word	0x00000000
        /*0040*/ 	.short	0x0004
        /*0042*/ 	.short	0x0020
        /*0044*/ 	.byte	0x00, 0xf4, 0x21, 0x00


	//----- nvinfo : EIATTR_KPARAM_INFO
	.align		4
.L_19:
        /*0048*/ 	.byte	0x04, 0x17
        /*004a*/ 	.short	(.L_21 - .L_20)
.L_20:
        /*004c*/ 	.word	0x00000000
        /*0050*/ 	.short	0x0003
        /*0052*/ 	.short	0x0018
        /*0054*/ 	.byte	0x00, 0xf4, 0x21, 0x00


	//----- nvinfo : EIATTR_KPARAM_INFO
	.align		4
.L_21:
        /*0058*/ 	.byte	0x04, 0x17
        /*005a*/ 	.short	(.L_23 - .L_22)
.L_22:
        /*005c*/ 	.word	0x00000000
        /*0060*/ 	.short	0x0002
        /*0062*/ 	.short	0x0010
        /*0064*/ 	.byte	0x00, 0xf4, 0x21, 0x00


	//----- nvinfo : EIATTR_KPARAM_INFO
	.align		4
.L_23:
        /*0068*/ 	.byte	0x04, 0x17
        /*006a*/ 	.short	(.L_25 - .L_24)
.L_24:
        /*006c*/ 	.word	0x00000000
        /*0070*/ 	.short	0x0001
        /*0072*/ 	.short	0x0008
        /*0074*/ 	.byte	0x00, 0xf4, 0x21, 0x00


	//----- nvinfo : EIATTR_KPARAM_INFO
	.align		4
.L_25:
        /*0078*/ 	.byte	0x04, 0x17
        /*007a*/ 	.short	(.L_27 - .L_26)
.L_26:
        /*007c*/ 	.word	0x00000000
        /*0080*/ 	.short	0x0000
        /*0082*/ 	.short	0x0000
        /*0084*/ 	.byte	0x00, 0xf4, 0x21, 0x00


	//----- nvinfo : EIATTR_SPARSE_MMA_MASK
	.align		4
.L_27:
        /*0088*/ 	.byte	0x03, 0x50
        /*008a*/ 	.short	0x0000


	//----- nvinfo : EIATTR_MAXREG_COUNT
	.align		4
        /*008c*/ 	.byte	0x03, 0x1b
        /*008e*/ 	.short	0x00ff


	//----- nvinfo : EIATTR_EXIT_INSTR_OFFSETS
	.align		4
        /*0090*/ 	.byte	0x04, 0x1c
        /*0092*/ 	.short	(.L_29 - .L_28)


	//   ....[0]....
.L_28:
        /*0094*/ 	.word	0x00000550


	//   ....[1]....
        /*0098*/ 	.word	0x00000570


	//----- nvinfo : EIATTR_REQNTID
	.align		4
.L_29:
        /*009c*/ 	.byte	0x04, 0x10
        /*009e*/ 	.short	(.L_31 - .L_30)
.L_30:
        /*00a0*/ 	.word	0x00000080
        /*00a4*/ 	.word	0x00000001
        /*00a8*/ 	.word	0x00000001


	//----- nvinfo : EIATTR_CBANK_PARAM_SIZE
	.align		4
.L_31:
        /*00ac*/ 	.byte	0x03, 0x19
        /*00ae*/ 	.short	0x003c


	//----- nvinfo : EIATTR_PARAM_CBANK
	.align		4
        /*00b0*/ 	.byte	0x04, 0x0a
        /*00b2*/ 	.short	(.L_33 - .L_32)
	.align		4
.L_32:
        /*00b4*/ 	.word	index@(.nv.constant0.triton_poi_fused__native_batch_norm_legit_no_training_convolution_39)
        /*00b8*/ 	.short	0x0210
        /*00ba*/ 	.short	0x003c


	//----- nvinfo : EIATTR_SW_WAR
	.align		4
.L_33:
        /*00bc*/ 	.byte	0x04, 0x36
        /*00be*/ 	.short	(.L_35 - .L_34)
.L_34:
        /*00c0*/ 	.word	0x00000008
.L_35:


//--------------------- .nv.callgraph             --------------------------
	.section	.nv.callgraph,"",@"SHT_CUDA_CALLGRAPH"
	.align	4
	.sectionentsize	8
	.align		4
        /*0000*/ 	.word	0x00000000
	.align		4
        /*0004*/ 	.word	0xffffffff
	.align		4
        /*0008*/ 	.word	0x00000000
	.align		4
        /*000c*/ 	.word	0xfffffffe
	.align		4
        /*0010*/ 	.word	0x00000000
	.align		4
        /*0014*/ 	.word	0xfffffffd
	.align		4
        /*0018*/ 	.word	0x00000000
	.align		4
        /*001c*/ 	.word	0xfffffffc


//--------------------- .nv.constant4             --------------------------
	.section	.nv.constant4,"a",@progbits
	.align	8
	.align		8
.nv.constant4:
        /*0000*/ 	.dword	_$_str
	.align		8
        /*0008*/ 	.dword	_$_str_$_2


//--------------------- .text.triton_poi_fused__native_batch_norm_legit_no_training_convolution_39 --------------------------
	.section	.text.triton_poi_fused__native_batch_norm_legit_no_training_convolution_39,"ax",@progbits
	.align	128
        .global         triton_poi_fused__native_batch_norm_legit_no_training_convolution_39
        .type           triton_poi_fused__native_batch_norm_legit_no_training_convolution_39,@function
        .size           triton_poi_fused__native_batch_norm_legit_no_training_convolution_39,(.L_x_1 - triton_poi_fused__native_batch_norm_legit_no_training_convolution_39)
        .other          triton_poi_fused__native_batch_norm_legit_no_training_convolution_39,@"STO_CUDA_ENTRY STV_DEFAULT"
triton_poi_fused__native_batch_norm_legit_no_training_convolution_39:
.text.triton_poi_fused__native_batch_norm_legit_no_training_convolution_39:
[----:B------:R-:W0:Y:S01]  /*0000*/  LDC R1, c[0x0][0x28] ;  /* 0x00000a00ff017b82 */ /* 0x000e220000000800 */
[----:B------:R-:W1:Y:S07]  /*0010*/  S2R R0, SR_TID.X ;  /* 0x0000000000007919 */ /* 0x000e6e0000002100 */
[----:B------:R-:W2:Y:S01]  /*0020*/  LDC.64 R2, c[0x0][0x228] ;  /* 0x00008a00ff027b82 */ /* 0x000ea20000000a00 */
[----:B------:R-:W-:Y:S01]  /*0030*/  CS2R R16, SRZ ;  /* 0x0000000000107805 */ /* 0x000fe2000001ff00 */
[----:B------:R-:W-:Y:S01]  /*0040*/  ULDC.64 UR4, c[0x0][0x208] ;  /* 0x0000820000047ab9 */ /* 0x000fe20000000a00 */
[----:B------:R-:W3:Y:S05]  /*0050*/  S2R R19, SR_CTAID.X ;  /* 0x0000000000137919 */ /* 0x000eea0000002500 */
[----:B------:R-:W4:Y:S08]  /*0060*/  LDC.64 R10, c[0x0][0x218] ;  /* 0x00008600ff0a7b82 */ /* 0x000f300000000a00 */
[----:B------:R-:W5:Y:S08]  /*0070*/  LDC.64 R8, c[0x0][0x210] ;  /* 0x00008400ff087b82 */ /* 0x000f700000000a00 */
[----:B------:R-:W4:Y:S01]  /*0080*/  LDC.64 R14, c[0x0][0x220] ;  /* 0x00008800ff0e7b82 */ /* 0x000f220000000a00 */
[----:B-1----:R-:W-:-:S04]  /*0090*/  SHF.L.U32 R0, R0, 0x1, RZ ;  /* 0x0000000100007819 */ /* 0x002fc800000006ff */
[----:B------:R-:W-:-:S04]  /*00a0*/  LOP3.LUT R0, R0, 0xfe, RZ, 0xc0, !PT ;  /* 0x000000fe00007812 */ /* 0x000fc800078ec0ff */
[----:B---3--:R-:W-:-:S04]  /*00b0*/  LEA R19, R19, R0, 0x8 ;  /* 0x0000000013137211 */ /* 0x008fc800078e40ff */
[----:B------:R-:W-:Y:S01]  /*00c0*/  IADD3 R23, R19, 0x1, RZ ;  /* 0x0000000113177810 */ /* 0x000fe20007ffe0ff */
[C---:B------:R-:W-:Y:S01]  /*00d0*/  IMAD.HI R0, R19.reuse, 0x64d319ff, RZ ;  /* 0x64d319ff13007827 */ /* 0x040fe200078e02ff */
[----:B------:R-:W-:-:S03]  /*00e0*/  ISETP.GE.AND P4, PT, R19, 0x5140, PT ;  /* 0x000051401300780c */ /* 0x000fc60003f86270 */
[----:B------:R-:W-:Y:S01]  /*00f0*/  IMAD.HI R4, R23, 0x64d319ff, RZ ;  /* 0x64d319ff17047827 */ /* 0x000fe200078e02ff */
[----:B------:R-:W-:-:S04]  /*0100*/  SHF.R.U32.HI R5, RZ, 0x1f, R0 ;  /* 0x0000001fff057819 */ /* 0x000fc80000011600 */
[----:B------:R-:W-:Y:S02]  /*0110*/  LEA.HI.SX32 R0, R0, R5, 0x19 ;  /* 0x0000000500007211 */ /* 0x000fe400078fcaff */
[----:B------:R-:W-:-:S03]  /*0120*/  SHF.R.U32.HI R5, RZ, 0x1f, R4 ;  /* 0x0000001fff057819 */ /* 0x000fc60000011604 */
[----:B------:R-:W-:Y:S01]  /*0130*/  IMAD R25, R0, -0x145, R19 ;  /* 0xfffffebb00197824 */ /* 0x000fe200078e0213 */
[----:B------:R-:W-:Y:S01]  /*0140*/  LEA.HI.SX32 R4, R4, R5, 0x19 ;  /* 0x0000000504047211 */ /* 0x000fe200078fcaff */
[----:B------:R-:W-:Y:S02]  /*0150*/  HFMA2.MMA R0, -RZ, RZ, 0, 0 ;  /* 0x00000000ff007435 */ /* 0x000fe400000001ff */
[----:B--2---:R-:W-:-:S04]  /*0160*/  IMAD.WIDE R6, R25, 0x4, R2 ;  /* 0x0000000419067825 */ /* 0x004fc800078e0202 */
[----:B------:R-:W-:Y:S02]  /*0170*/  IMAD R23, R4, -0x145, R23 ;  /* 0xfffffebb04177824 */ /* 0x000fe400078e0217 */
[----:B------:R-:W1:Y:S02]  /*0180*/  LDC.64 R4, c[0x0][0x230] ;  /* 0x00008c00ff047b82 */ /* 0x000e640000000a00 */
[----:B------:R-:W-:Y:S01]  /*0190*/  IMAD.WIDE R12, R23, 0x4, R2 ;  /* 0x00000004170c7825 */ /* 0x000fe200078e0202 */
[----:B------:R2:W3:Y:S04]  /*01a0*/  @!P4 LDG.E.EL R0, desc[UR4][R6.64] ;  /* 0x000000040600c981 */ /* 0x0004e8000c2e1900 */
[----:B------:R5:W3:Y:S01]  /*01b0*/  @!P4 LDG.E.EL R16, desc[UR4][R12.64] ;  /* 0x000000040c10c981 */ /* 0x000ae2000c2e1900 */
[----:B------:R-:W1:Y:S01]  /*01c0*/  LDC.64 R2, c[0x0][0x238] ;  /* 0x00008e00ff027b82 */ /* 0x000e620000000a00 */
[----:B------:R-:W-:Y:S01]  /*01d0*/  CS2R R20, SRZ ;  /* 0x0000000000147805 */ /* 0x000fe2000001ff00 */
[----:B----4-:R-:W-:Y:S01]  /*01e0*/  IMAD.WIDE R26, R25, 0x4, R10 ;  /* 0x00000004191a7825 */ /* 0x010fe200078e020a */
[----:B--2---:R-:W-:-:S03]  /*01f0*/  CS2R R6, SRZ ;  /* 0x0000000000067805 */ /* 0x004fc6000001ff00 */
[----:B------:R-:W-:Y:S01]  /*0200*/  IMAD.WIDE R10, R23, 0x4, R10 ;  /* 0x00000004170a7825 */ /* 0x000fe200078e020a */
[----:B------:R-:W-:Y:S01]  /*0210*/  MOV R18, RZ ;  /* 0x000000ff00127202 */ /* 0x000fe20000000f00 */
[----:B------:R1:W2:Y:S02]  /*0220*/  @!P4 LDG.E.EL R21, desc[UR4][R26.64] ;  /* 0x000000041a15c981 */ /* 0x0002a4000c2e1900 */
[----:B-----5:R-:W-:Y:S02]  /*0230*/  IMAD.WIDE R8, R19, 0x4, R8 ;  /* 0x0000000413087825 */ /* 0x020fe400078e0208 */
[----:B------:R4:W5:Y:S02]  /*0240*/  @!P4 LDG.E.EL R20, desc[UR4][R10.64] ;  /* 0x000000040a14c981 */ /* 0x000964000c2e1900 */
[--C-:B0-----:R-:W-:Y:S02]  /*0250*/  IMAD.WIDE R12, R25, 0x4, R14.reuse ;  /* 0x00000004190c7825 */ /* 0x101fe400078e020e */
[----:B------:R-:W2:Y:S02]  /*0260*/  @!P4 LDG.E.64 R6, desc[UR4][R8.64] ;  /* 0x000000040806c981 */ /* 0x000ea4000c1e1b00 */
[----:B------:R-:W-:Y:S01]  /*0270*/  IMAD.WIDE R14, R23, 0x4, R14 ;  /* 0x00000004170e7825 */ /* 0x000fe200078e020e */
[----:B------:R-:W-:Y:S01]  /*0280*/  HFMA2.MMA R29, -RZ, RZ, 0, 0 ;  /* 0x00000000ff1d7435 */ /* 0x000fe200000001ff */
[----:B------:R-:W2:Y:S02]  /*0290*/  @!P4 LDG.E.EL R17, desc[UR4][R12.64] ;  /* 0x000000040c11c981 */ /* 0x000ea4000c2e1900 */
[----:B-1----:R-:W-:-:S02]  /*02a0*/  IMAD.WIDE R26, R25, 0x4, R4 ;  /* 0x00000004191a7825 */ /* 0x002fc400078e0204 */
[----:B------:R-:W2:Y:S02]  /*02b0*/  @!P4 LDG.E.EL R18, desc[UR4][R14.64] ;  /* 0x000000040e12c981 */ /* 0x000ea4000c2e1900 */
[----:B------:R-:W-:Y:S01]  /*02c0*/  IMAD.WIDE R24, R25, 0x4, R2 ;  /* 0x0000000419187825 */ /* 0x000fe200078e0202 */
[----:B----4-:R-:W-:Y:S02]  /*02d0*/  MOV R10, RZ ;  /* 0x000000ff000a7202 */ /* 0x010fe40000000f00 */
[----:B------:R-:W4:Y:S01]  /*02e0*/  @!P4 LDG.E.EL R29, desc[UR4][R26.64] ;  /* 0x000000041a1dc981 */ /* 0x000f22000c2e1900 */
[----:B------:R-:W-:-:S04]  /*02f0*/  IMAD.WIDE R4, R23, 0x4, R4 ;  /* 0x0000000417047825 */ /* 0x000fc800078e0204 */
[----:B------:R-:W-:Y:S01]  /*0300*/  IMAD.WIDE R2, R23, 0x4, R2 ;  /* 0x0000000417027825 */ /* 0x000fe200078e0202 */
[----:B------:R-:W-:-:S04]  /*0310*/  CS2R R22, SRZ ;  /* 0x0000000000167805 */ /* 0x000fc8000001ff00 */
[----:B------:R0:W4:Y:S04]  /*0320*/  @!P4 LDG.E.EL R10, desc[UR4][R2.64] ;  /* 0x00000004020ac981 */ /* 0x000128000c2e1900 */
[----:B------:R1:W4:Y:S04]  /*0330*/  @!P4 LDG.E.EL R23, desc[UR4][R4.64] ;  /* 0x000000040417c981 */ /* 0x000328000c2e1900 */
[----:B------:R-:W4:Y:S01]  /*0340*/  @!P4 LDG.E.EL R22, desc[UR4][R24.64] ;  /* 0x000000041816c981 */ /* 0x000f22000c2e1900 */
[----:B0-----:R-:W0:Y:S01]  /*0350*/  LDC.64 R2, c[0x0][0x240] ;  /* 0x00009000ff027b82 */ /* 0x001e220000000a00 */
[----:B-1----:R-:W-:Y:S01]  /*0360*/  HFMA2.MMA R5, -RZ, RZ, 1.625, 0 ;  /* 0x3e800000ff057435 */ /* 0x002fe200000001ff */
[----:B0-----:R-:W-:-:S04]  /*0370*/  IMAD.WIDE R2, R19, 0x4, R2 ;  /* 0x0000000413027825 */ /* 0x001fc800078e0202 */
[----:B---3--:R-:W-:Y:S01]  /*0380*/  FADD R0, R0, 9.9999997473787516356e-06 ;  /* 0x3727c5ac00007421 */ /* 0x008fe20000000000 */
[----:B------:R-:W-:-:S03]  /*0390*/  FADD R16, R16, 9.9999997473787516356e-06 ;  /* 0x3727c5ac10107421 */ /* 0x000fc60000000000 */
[----:B------:R-:W0:Y:S08]  /*03a0*/  MUFU.SQRT R11, R0 ;  /* 0x00000000000b7308 */ /* 0x000e300000002000 */
[----:B------:R-:W1:Y:S01]  /*03b0*/  MUFU.SQRT R12, R16 ;  /* 0x00000010000c7308 */ /* 0x000e620000002000 */
[C---:B0-----:R-:W-:Y:S02]  /*03c0*/  FSETP.GT.AND P0, PT, R11.reuse, 8.50705917302346158658e+37, PT ;  /* 0x7e8000000b00780b */ /* 0x041fe40003f04000 */
[----:B------:R-:W-:-:S02]  /*03d0*/  FSETP.GEU.AND P2, PT, R11, 1.175494350822287508e-38, PT ;  /* 0x008000000b00780b */ /* 0x000fc40003f4e000 */
[C---:B-1----:R-:W-:Y:S02]  /*03e0*/  FSETP.GT.AND P1, PT, R12.reuse, 8.50705917302346158658e+37, PT ;  /* 0x7e8000000c00780b */ /* 0x042fe40003f24000 */
[----:B------:R-:W-:-:S07]  /*03f0*/  FSETP.GEU.AND P3, PT, R12, 1.175494350822287508e-38, PT ;  /* 0x008000000c00780b */ /* 0x000fce0003f6e000 */
[----:B------:R-:W-:-:S04]  /*0400*/  @P0 FMUL R11, R11, 0.25 ;  /* 0x3e8000000b0b0820 */ /* 0x000fc80000400000 */
[----:B------:R-:W-:Y:S01]  /*0410*/  @!P2 FMUL R11, R11, 16777216 ;  /* 0x4b8000000b0ba820 */ /* 0x000fe20000400000 */
[----:B------:R-:W-:-:S04]  /*0420*/  @P1 FMUL R12, R12, 0.25 ;  /* 0x3e8000000c0c1820 */ /* 0x000fc80000400000 */
[----:B------:R-:W-:Y:S01]  /*0430*/  @!P3 FMUL R12, R12, 16777216 ;  /* 0x4b8000000c0cb820 */ /* 0x000fe20000400000 */
[----:B------:R-:W0:Y:S01]  /*0440*/  MUFU.RCP R11, R11 ;  /* 0x0000000b000b7308 */ /* 0x000e220000001000 */
[----:B------:R-:W-:-:S07]  /*0450*/  FSEL R0, R5, 1, P0 ;  /* 0x3f80000005007808 */ /* 0x000fce0000000000 */
[----:B------:R-:W1:Y:S01]  /*0460*/  MUFU.RCP R12, R12 ;  /* 0x0000000c000c7308 */ /* 0x000e620000001000 */
[----:B------:R-:W-:Y:S01]  /*0470*/  FSEL R5, R5, 1, P1 ;  /* 0x3f80000005057808 */ /* 0x000fe20000800000 */
[----:B------:R-:W-:Y:S01]  /*0480*/  @!P2 FMUL R0, R0, 16777216 ;  /* 0x4b8000000000a820 */ /* 0x000fe20000400000 */
[----:B--2---:R-:W-:Y:S01]  /*0490*/  FADD R6, R21, R6 ;  /* 0x0000000615067221 */ /* 0x004fe20000000000 */
[----:B-----5:R-:W-:Y:S02]  /*04a0*/  FADD R7, R20, R7 ;  /* 0x0000000714077221 */ /* 0x020fe40000000000 */
[----:B------:R-:W-:Y:S01]  /*04b0*/  @!P3 FMUL R5, R5, 16777216 ;  /* 0x4b8000000505b820 */ /* 0x000fe20000400000 */
[----:B0-----:R-:W-:Y:S01]  /*04c0*/  FMUL R0, R11, R0 ;  /* 0x000000000b007220 */ /* 0x001fe20000400000 */
[----:B------:R-:W-:Y:S01]  /*04d0*/  FADD R17, R6, -R17 ;  /* 0x8000001106117221 */ /* 0x000fe20000000000 */
[----:B------:R-:W-:Y:S01]  /*04e0*/  FADD R18, R7, -R18 ;  /* 0x8000001207127221 */ /* 0x000fe20000000000 */
[----:B------:R0:W-:Y:S01]  /*04f0*/  @!P4 STG.E.64 desc[UR4][R8.64], R6 ;  /* 0x000000060800c986 */ /* 0x0001e2000c101b04 */
[----:B-1----:R-:W-:Y:S01]  /*0500*/  FMUL R5, R12, R5 ;  /* 0x000000050c057220 */ /* 0x002fe20000400000 */
[----:B------:R-:W-:-:S03]  /*0510*/  FMUL R17, R17, R0 ;  /* 0x0000000011117220 */ /* 0x000fc60000400000 */
[----:B------:R-:W-:Y:S01]  /*0520*/  FMUL R5, R18, R5 ;  /* 0x0000000512057220 */ /* 0x000fe20000400000 */
[----:B----4-:R-:W-:-:S03]  /*0530*/  FFMA R22, R17, R29, R22 ;  /* 0x0000001d11167223 */ /* 0x010fc60000000016 */
[----:B------:R-:W-:Y:S01]  /*0540*/  FFMA R23, R5, R23, R10 ;  /* 0x0000001705177223 */ /* 0x000fe2000000000a */
[----:B0-----:R-:W-:Y:S06]  /*0550*/  @P4 EXIT ;  /* 0x000000000000494d */ /* 0x001fec0003800000 */
[----:B------:R-:W-:Y:S01]  /*0560*/  STG.E.64 desc[UR4][R2.64], R22 ;  /* 0x0000001602007986 */ /* 0x000fe2000c101b04 */
[----:B------:R-:W-:Y:S05]  /*0570*/  EXIT ;  /* 0x000000000000794d */ /* 0x000fea0003800000 */
.L_x_0:
[----:B------:R-:W-:-:S00]  /*0580*/  BRA `(.L_x_0) ;  /* 0xfffffffc00fc7947 */ /* 0x000fc0000383ffff */
[----:B------:R-:W-:-:S00]  /*0590*/  NOP ;  /* 0x0000000000007918 */ /* 0x000fc00000000000 */
        /* <DEDUP_REMOVED lines=14> */
.L_x_1:


//--------------------- .nv.global.init           --------------------------
	.section	.nv.global.init,"aw",@progbits
.nv.global.init:
	.type		_$_str,@object
	.size		_$_str,(_$_str_$_2 - _$_str)
_$_str:
        /*0000*/ 	.byte	0x5f, 0x5f, 0x43, 0x55, 0x44, 0x41, 0x5f, 0x46, 0x54, 0x5a, 0x00
	.type		_$_str_$_2,@object
	.size		_$_str_$_2,(.L_1 - _$_str_$_2)
_$_str_$_2:
        /*000b*/ 	.byte	0x5f, 0x5f, 0x43, 0x55, 0x44, 0x41, 0x5f, 0x50, 0x52, 0x45, 0x43, 0x5f, 0x53, 0x51, 0x52, 0x54
        /*001b*/ 	.byte	0x00
.L_1:


//--------------------- .nv.constant0.triton_poi_fused__native_batch_norm_legit_no_training_convolution_39 --------------------------
	.section	.nv.constant0.triton_poi_fused__native_batch_norm_legit_no_training_convolution_39,"a",@progbits
	.sectionflags	@""
	.align	4
.nv.constant0.triton_poi_fused__native_batch_norm_legit_no_training_convolution_39:
	.zero		588
